	.headerflags	@"EF_CUDA_TEXMODE_UNIFIED EF_CUDA_64BIT_ADDRESS EF_CUDA_ACCELERATORS EF_CUDA_SM90 EF_CUDA_VIRTUAL_SM(EF_CUDA_SM90)"
	.elftype	@"ET_EXEC"


//--------------------- .nv.info                  --------------------------
	.section	.nv.info,"",@"SHT_CUDA_INFO"
	.align	4


	//----- nvinfo : EIATTR_REGCOUNT
	.align		4
        /*0000*/ 	.byte	0x04, 0x2f
        /*0002*/ 	.short	(.L_3 - .L_2)
	.align		4
.L_2:
        /*0004*/ 	.word	index@(triton_poi_fused__native_batch_norm_legit_no_training_relu_67)
        /*0008*/ 	.word	0x00000011


	//----- nvinfo : EIATTR_MIN_STACK_SIZE
	.align		4
.L_3:
        /*000c*/ 	.byte	0x04, 0x12
        /*000e*/ 	.short	(.L_5 - .L_4)
	.align		4
.L_4:
        /*0010*/ 	.word	index@(triton_poi_fused__native_batch_norm_legit_no_training_relu_67)
        /*0014*/ 	.word	0x00000000


	//----- nvinfo : EIATTR_FRAME_SIZE
	.align		4
.L_5:
        /*0018*/ 	.byte	0x04, 0x11
        /*001a*/ 	.short	(.L_7 - .L_6)
	.align		4
.L_6:
        /*001c*/ 	.word	index@(triton_poi_fused__native_batch_norm_legit_no_training_relu_67)
        /*0020*/ 	.word	0x00000000


	//----- nvinfo : EIATTR_MIN_STACK_SIZE
	.align		4
.L_7:
        /*0024*/ 	.byte	0x04, 0x12
        /*0026*/ 	.short	(.L_9 - .L_8)
	.align		4
.L_8:
        /*0028*/ 	.word	index@(triton_poi_fused__native_batch_norm_legit_no_training_relu_67)
        /*002c*/ 	.word	0x00000000
.L_9:


//--------------------- .nv.info.triton_poi_fused__native_batch_norm_legit_no_training_relu_67 --------------------------
	.section	.nv.info.triton_poi_fused__native_batch_norm_legit_no_training_relu_67,"",@"SHT_CUDA_INFO"
	.sectionflags	@""
	.align	4


	//----- nvinfo : EIATTR_CUDA_API_VERSION
	.align		4
        /*0000*/ 	.byte	0x04, 0x37
        /*0002*/ 	.short	(.L_11 - .L_10)
.L_10:
        /*0004*/ 	.word	0x0000007c


	//----- nvinfo : EIATTR_KPARAM_INFO
	.align		4
.L_11:
        /*0008*/ 	.byte	0x04, 0x17
        /*000a*/ 	.short	(.L_13 - .L_12)
.L_12:
        /*000c*/ 	.word	0x00000000
        /*0010*/ 	.short	0x0006
        /*0012*/ 	.short	0x0030
        /*0014*/ 	.byte	0x00, 0xf0, 0x11, 0x00


	//----- nvinfo : EIATTR_KPARAM_INFO
	.align		4
.L_13:
        /*0018*/ 	.byte	0x04, 0x17
        /*001a*/ 	.short	(.L_15 - .L_14)
.L_14:
        /*001c*/ 	.word	0x00000000
        /*0020*/ 	.short	0x0005
        /*0022*/ 	.short	0x0028
        /*0024*/ 	.byte	0x00, 0xf4, 0x21, 0x00


	//----- nvinfo : EIATTR_KPARAM_INFO
	.align		4
.L_15:
        /*0028*/ 	.byte	0x04, 0x17
        /*002a*/ 	.short	(.L_17 - .L_16)
.L_16:
        /*002c*/ 	.word	0x00000000
        /*0030*/ 	.short	0x0004
        /*0032*/ 	.short	0x0020
        /*0034*/ 	.byte	0x00, 0xf4, 0x21, 0x00


	//----- nvinfo : EIATTR_KPARAM_INFO
	.align		4
.L_17:
        /*0038*/ 	.byte	0x04, 0x17
        /*003a*/ 	.short	(.L_19 - .L_18)
.L_18:
        /*003c*/ 	.word	0x00000000
        /*0040*/ 	.short	0x0003
        /*0042*/ 	.short	0x0018
        /*0044*/ 	.byte	0x00, 0xf4, 0x21, 0x00


	//----- nvinfo : EIATTR_KPARAM_INFO
	.align		4
.L_19:
        /*0048*/ 	.byte	0x04, 0x17
        /*004a*/ 	.short	(.L_21 - .L_20)
.L_20:
        /*004c*/ 	.word	0x00000000
        /*0050*/ 	.short	0x0002
        /*0052*/ 	.short	0x0010
        /*0054*/ 	.byte	0x00, 0xf4, 0x21, 0x00


	//----- nvinfo : EIATTR_KPARAM_INFO
	.align		4
.L_21:
        /*0058*/ 	.byte	0x04, 0x17
        /*005a*/ 	.short	(.L_23 - .L_22)
.L_22:
        /*005c*/ 	.word	0x00000000
        /*0060*/ 	.short	0x0001
        /*0062*/ 	.short	0x0008
        /*0064*/ 	.byte	0x00, 0xf4, 0x21, 0x00


	//----- nvinfo : EIATTR_KPARAM_INFO
	.align		4
.L_23:
        /*0068*/ 	.byte	0x04, 0x17
        /*006a*/ 	.short	(.L_25 - .L_24)
.L_24:
        /*006c*/ 	.word	0x00000000
        /*0070*/ 	.short	0x0000
        /*0072*/ 	.short	0x0000
        /*0074*/ 	.byte	0x00, 0xf4, 0x21, 0x00


	//----- nvinfo : EIATTR_SPARSE_MMA_MASK
	.align		4
.L_25:
        /*0078*/ 	.byte	0x03, 0x50
        /*007a*/ 	.short	0x0000


	//----- nvinfo : EIATTR_MAXREG_COUNT
	.align		4
        /*007c*/ 	.byte	0x03, 0x1b
        /*007e*/ 	.short	0x00ff


	//----- nvinfo : EIATTR_EXIT_INSTR_OFFSETS
	.align		4
        /*0080*/ 	.byte	0x04, 0x1c
        /*0082*/ 	.short	(.L_27 - .L_26)


	//   ....[0]....
.L_26:
        /*0084*/ 	.word	0x00000370


	//----- nvinfo : EIATTR_REQNTID
	.align		4
.L_27:
        /*0088*/ 	.byte	0x04, 0x10
        /*008a*/ 	.short	(.L_29 - .L_28)
.L_28:
        /*008c*/ 	.word	0x00000080
        /*0090*/ 	.word	0x00000001
        /*0094*/ 	.word	0x00000001


	//----- nvinfo : EIATTR_CBANK_PARAM_SIZE
	.align		4
.L_29:
        /*0098*/ 	.byte	0x03, 0x19
        /*009a*/ 	.short	0x0034


	//----- nvinfo : EIATTR_PARAM_CBANK
	.align		4
        /*009c*/ 	.byte	0x04, 0x0a
        /*009e*/ 	.short	(.L_31 - .L_30)
	.align		4
.L_30:
        /*00a0*/ 	.word	index@(.nv.constant0.triton_poi_fused__native_batch_norm_legit_no_training_relu_67)
        /*00a4*/ 	.short	0x0210
        /*00a6*/ 	.short	0x0034


	//----- nvinfo : EIATTR_SW_WAR
	.align		4
.L_31:
        /*00a8*/ 	.byte	0x04, 0x36
        /*00aa*/ 	.short	(.L_33 - .L_32)
.L_32:
        /*00ac*/ 	.word	0x00000008
.L_33:


//--------------------- .nv.callgraph             --------------------------
	.section	.nv.callgraph,"",@"SHT_CUDA_CALLGRAPH"
	.align	4
	.sectionentsize	8
	.align		4
        /*0000*/ 	.word	0x00000000
	.align		4
        /*0004*/ 	.word	0xffffffff
	.align		4
        /*0008*/ 	.word	0x00000000
	.align		4
        /*000c*/ 	.word	0xfffffffe
	.align		4
        /*0010*/ 	.word	0x00000000
	.align		4
        /*0014*/ 	.word	0xfffffffd
	.align		4
        /*0018*/ 	.word	0x00000000
	.align		4
        /*001c*/ 	.word	0xfffffffc


//--------------------- .nv.constant4             --------------------------
	.section	.nv.constant4,"a",@progbits
	.align	8
	.align		8
.nv.constant4:
        /*0000*/ 	.dword	_$_str
	.align		8
        /*0008*/ 	.dword	_$_str_$_2


//--------------------- .text.triton_poi_fused__native_batch_norm_legit_no_training_relu_67 --------------------------
	.section	.text.triton_poi_fused__native_batch_norm_legit_no_training_relu_67,"ax",@progbits
	.align	128
        .global         triton_poi_fused__native_batch_norm_legit_no_training_relu_67
        .type           triton_poi_fused__native_batch_norm_legit_no_training_relu_67,@function
        .size           triton_poi_fused__native_batch_norm_legit_no_training_relu_67,(.L_x_1 - triton_poi_fused__native_batch_norm_legit_no_training_relu_67)
        .other          triton_poi_fused__native_batch_norm_legit_no_training_relu_67,@"STO_CUDA_ENTRY STV_DEFAULT"
triton_poi_fused__native_batch_norm_legit_no_training_relu_67:
.text.triton_poi_fused__native_batch_norm_legit_no_training_relu_67:
[----:B------:R-:W-:Y:S01]  /*0000*/  LDC R1, c[0x0][0x28] ;  /* 0x00000a00ff017b82 */ /* 0x000fe20000000800 */
[----:B------:R-:W1:Y:S01]  /*0010*/  S2R R0, SR_TID.X ;  /* 0x0000000000007919 */ /* 0x000e620000002100 */
[----:B------:R-:W-:-:S06]  /*0020*/  HFMA2.MMA R2, -RZ, RZ, 0, 0 ;  /* 0x00000000ff027435 */ /* 0x000fcc00000001ff */
[----:B------:R-:W2:Y:S01]  /*0030*/  LDC.64 R6, c[0x0][0x220] ;  /* 0x00008800ff067b82 */ /* 0x000ea20000000a00 */
[----:B------:R-:W-:Y:S01]  /*0040*/  ULDC.64 UR4, c[0x0][0x208] ;  /* 0x0000820000047ab9 */ /* 0x000fe20000000a00 */
[----:B------:R-:W3:Y:S06]  /*0050*/  S2R R5, SR_CTAID.X ;  /* 0x0000000000057919 */ /* 0x000eec0000002500 */
[----:B------:R-:W4:Y:S08]  /*0060*/  LDC.64 R8, c[0x0][0x228] ;  /* 0x00008a00ff087b82 */ /* 0x000f300000000a00 */
[----:B------:R-:W5:Y:S01]  /*0070*/  LDC.64 R10, c[0x0][0x230] ;  /* 0x00008c00ff0a7b82 */ /* 0x000f620000000a00 */
[----:B-1----:R-:W-:-:S02]  /*0080*/  SHF.L.U32 R0, R0, 0x1, RZ ;  /* 0x0000000100007819 */ /* 0x002fc400000006ff */
[----:B---3--:R-:W-:Y:S02]  /*0090*/  SHF.R.S32.HI R3, RZ, 0x17, R5 ;  /* 0x00000017ff037819 */ /* 0x008fe40000011405 */
[----:B------:R-:W-:Y:S02]  /*00a0*/  LOP3.LUT R0, R0, 0xfe, RZ, 0xc0, !PT ;  /* 0x000000fe00007812 */ /* 0x000fe400078ec0ff */
[----:B------:R-:W-:Y:S02]  /*00b0*/  SGXT R3, R3, 0x1 ;  /* 0x000000010303781a */ /* 0x000fe40000000200 */
[----:B------:R-:W-:-:S04]  /*00c0*/  LEA R0, R5, R0, 0x8 ;  /* 0x0000000005007211 */ /* 0x000fc800078e40ff */
[----:B------:R-:W-:-:S04]  /*00d0*/  LEA.HI R3, R3, R0, RZ, 0x4 ;  /* 0x0000000003037211 */ /* 0x000fc800078f20ff */
[----:B------:R-:W-:-:S05]  /*00e0*/  SHF.R.S32.HI R3, RZ, 0x4, R3 ;  /* 0x00000004ff037819 */ /* 0x000fca0000011403 */
[----:B------:R-:W-:-:S05]  /*00f0*/  IMAD.HI R2, R3, -0x77777777, R2 ;  /* 0x8888888903027827 */ /* 0x000fca00078e0202 */
[----:B------:R-:W-:-:S04]  /*0100*/  SHF.R.U32.HI R5, RZ, 0x1f, R2 ;  /* 0x0000001fff057819 */ /* 0x000fc80000011602 */
[----:B------:R-:W-:-:S05]  /*0110*/  LEA.HI.SX32 R5, R2, R5, 0x17 ;  /* 0x0000000502057211 */ /* 0x000fca00078fbaff */
[----:B------:R-:W-:Y:S02]  /*0120*/  IMAD R13, R5, -0x3c0, R3 ;  /* 0xfffffc40050d7824 */ /* 0x000fe400078e0203 */
[----:B------:R-:W1:Y:S02]  /*0130*/  LDC.64 R2, c[0x0][0x210] ;  /* 0x00008400ff027b82 */ /* 0x000e640000000a00 */
[----:B--2---:R-:W-:-:S06]  /*0140*/  IMAD.WIDE R6, R13, 0x4, R6 ;  /* 0x000000040d067825 */ /* 0x004fcc00078e0206 */
[----:B------:R-:W2:Y:S01]  /*0150*/  LDG.E.EL R6, desc[UR4][R6.64] ;  /* 0x0000000406067981 */ /* 0x000ea2000c2e1900 */
[----:B------:R-:W3:Y:S01]  /*0160*/  LDC.64 R4, c[0x0][0x218] ;  /* 0x00008600ff047b82 */ /* 0x000ee20000000a00 */
[----:B----4-:R-:W-:-:S04]  /*0170*/  IMAD.WIDE R8, R13, 0x4, R8 ;  /* 0x000000040d087825 */ /* 0x010fc800078e0208 */
[----:B-----5:R-:W-:Y:S02]  /*0180*/  IMAD.WIDE R10, R13, 0x4, R10 ;  /* 0x000000040d0a7825 */ /* 0x020fe400078e020a */
[----:B------:R-:W4:Y:S04]  /*0190*/  LDG.E.EL R8, desc[UR4][R8.64] ;  /* 0x0000000408087981 */ /* 0x000f28000c2e1900 */
[----:B------:R-:W4:Y:S01]  /*01a0*/  LDG.E.EL R11, desc[UR4][R10.64] ;  /* 0x000000040a0b7981 */ /* 0x000f22000c2e1900 */
[----:B-1----:R-:W-:-:S06]  /*01b0*/  IMAD.WIDE R2, R0, 0x4, R2 ;  /* 0x0000000400027825 */ /* 0x002fcc00078e0202 */
[----:B------:R-:W5:Y:S01]  /*01c0*/  LDG.E.64 R2, desc[UR4][R2.64] ;  /* 0x0000000402027981 */ /* 0x000f62000c1e1b00 */
[----:B---3--:R-:W-:-:S05]  /*01d0*/  IMAD.WIDE R4, R13, 0x4, R4 ;  /* 0x000000040d047825 */ /* 0x008fca00078e0204 */
[----:B------:R1:W5:Y:S01]  /*01e0*/  LDG.E.EL R12, desc[UR4][R4.64] ;  /* 0x00000004040c7981 */ /* 0x000362000c2e1900 */
[----:B------:R-:W-:Y:S01]  /*01f0*/  MOV R14, 0x3e800000 ;  /* 0x3e800000000e7802 */ /* 0x000fe20000000f00 */
[----:B-1----:R-:W1:Y:S02]  /*0200*/  LDC.64 R4, c[0x0][0x238] ;  /* 0x00008e00ff047b82 */ /* 0x002e640000000a00 */
[----:B-1----:R-:W-:-:S04]  /*0210*/  IMAD.WIDE R4, R0, 0x4, R4 ;  /* 0x0000000400047825 */ /* 0x002fc800078e0204 */
[----:B--2---:R-:W-:-:S04]  /*0220*/  FADD R6, R6, 9.9999997473787516356e-06 ;  /* 0x3727c5ac06067421 */ /* 0x004fc80000000000 */
[----:B------:R-:W1:Y:S02]  /*0230*/  MUFU.SQRT R7, R6 ;  /* 0x0000000600077308 */ /* 0x000e640000002000 */
[C---:B-1----:R-:W-:Y:S02]  /*0240*/  FSETP.GT.AND P0, PT, R7.reuse, 8.50705917302346158658e+37, PT ;  /* 0x7e8000000700780b */ /* 0x042fe40003f04000 */
[----:B------:R-:W-:-:S11]  /*0250*/  FSETP.GEU.AND P1, PT, R7, 1.175494350822287508e-38, PT ;  /* 0x008000000700780b */ /* 0x000fd60003f2e000 */
[----:B------:R-:W-:-:S04]  /*0260*/  @P0 FMUL R7, R7, 0.25 ;  /* 0x3e80000007070820 */ /* 0x000fc80000400000 */
[----:B------:R-:W-:-:S06]  /*0270*/  @!P1 FMUL R7, R7, 16777216 ;  /* 0x4b80000007079820 */ /* 0x000fcc0000400000 */
[----:B------:R-:W1:Y:S01]  /*0280*/  MUFU.RCP R7, R7 ;  /* 0x0000000700077308 */ /* 0x000e620000001000 */
[----:B------:R-:W-:Y:S01]  /*0290*/  FSEL R14, R14, 1, P0 ;  /* 0x3f8000000e0e7808 */ /* 0x000fe20000000000 */
[----:B-----5:R-:W-:-:S04]  /*02a0*/  FADD R2, R2, -R12 ;  /* 0x8000000c02027221 */ /* 0x020fc80000000000 */
[----:B------:R-:W-:Y:S01]  /*02b0*/  @!P1 FMUL R14, R14, 16777216 ;  /* 0x4b8000000e0e9820 */ /* 0x000fe20000400000 */
[----:B------:R-:W-:-:S03]  /*02c0*/  FADD R3, R3, -R12 ;  /* 0x8000000c03037221 */ /* 0x000fc60000000000 */
[----:B-1----:R-:W-:-:S04]  /*02d0*/  FMUL R14, R7, R14 ;  /* 0x0000000e070e7220 */ /* 0x002fc80000400000 */
[-C--:B------:R-:W-:Y:S01]  /*02e0*/  FMUL R2, R2, R14.reuse ;  /* 0x0000000e02027220 */ /* 0x080fe20000400000 */
[----:B------:R-:W-:-:S03]  /*02f0*/  FMUL R14, R3, R14 ;  /* 0x0000000e030e7220 */ /* 0x000fc60000400000 */
[C-C-:B----4-:R-:W-:Y:S01]  /*0300*/  FFMA R2, R8.reuse, R2, R11.reuse ;  /* 0x0000000208027223 */ /* 0x150fe2000000000b */
[----:B------:R-:W-:-:S04]  /*0310*/  FFMA R14, R8, R14, R11 ;  /* 0x0000000e080e7223 */ /* 0x000fc8000000000b */
[----:B------:R-:W-:Y:S02]  /*0320*/  FSETP.GEU.AND P0, PT, R2, RZ, PT ;  /* 0x000000ff0200720b */ /* 0x000fe40003f0e000 */
[----:B------:R-:W-:Y:S02]  /*0330*/  FSETP.GEU.AND P1, PT, R14, RZ, PT ;  /* 0x000000ff0e00720b */ /* 0x000fe40003f2e000 */
[----:B------:R-:W-:Y:S02]  /*0340*/  FSEL R2, R2, RZ, P0 ;  /* 0x000000ff02027208 */ /* 0x000fe40000000000 */
[----:B------:R-:W-:-:S05]  /*0350*/  FSEL R3, R14, RZ, P1 ;  /* 0x000000ff0e037208 */ /* 0x000fca0000800000 */
[----:B------:R-:W-:Y:S01]  /*0360*/  STG.E.64 desc[UR4][R4.64], R2 ;  /* 0x0000000204007986 */ /* 0x000fe2000c101b04 */
[----:B------:R-:W-:Y:S05]  /*0370*/  EXIT ;  /* 0x000000000000794d */ /* 0x000fea0003800000 */
.L_x_0:
[----:B------:R-:W-:-:S00]  /*0380*/  BRA `(.L_x_0) ;  /* 0xfffffffc00fc7947 */ /* 0x000fc0000383ffff */
[----:B------:R-:W-:-:S00]  /*0390*/  NOP ;  /* 0x0000000000007918 */ /* 0x000fc00000000000 */
        /* <DEDUP_REMOVED lines=14> */
.L_x_1:


//--------------------- .nv.global.init           --------------------------
	.section	.nv.global.init,"aw",@progbits
.nv.global.init:
	.type		_$_str,@object
	.size		_$_str,(_$_str_$_2 - _$_str)
_$_str:
        /*0000*/ 	.byte	0x5f, 0x5f, 0x43, 0x55, 0x44, 0x41, 0x5f, 0x46, 0x54, 0x5a, 0x00
	.type		_$_str_$_2,@object
	.size		_$_str_$_2,(.L_1 - _$_str_$_2)
_$_str_$_2:
        /*000b*/ 	.byte	0x5f, 0x5f, 0x43, 0x55, 0x44, 0x41, 0x5f, 0x50, 0x52, 0x45, 0x43, 0x5f, 0x53, 0x51, 0x52, 0x54
        /*001b*/ 	.byte	0x00
.L_1:


//--------------------- .nv.constant0.triton_poi_fused__native_batch_norm_legit_no_training_relu_67 --------------------------
	.section	.nv.constant0.triton_poi_fused__native_batch_norm_legit_no_training_relu_67,"a",@progbits
	.sectionflags	@""
	.align	4
.nv.constant0.triton_poi_fused__native_batch_norm_legit_no_training_relu_67:
	.zero		580
